//
// Generated by NVIDIA NVVM Compiler
//
// Compiler Build ID: CL-36424714
// Cuda compilation tools, release 13.0, V13.0.88
// Based on NVVM 20.0.0
//

.version 9.0
.target sm_100
.address_size 64

	// .globl	_Z11scalar_multPffS_i

.visible .entry _Z11scalar_multPffS_i(
	.param .u64 .ptr .align 1 _Z11scalar_multPffS_i_param_0,
	.param .f32 _Z11scalar_multPffS_i_param_1,
	.param .u64 .ptr .align 1 _Z11scalar_multPffS_i_param_2,
	.param .u32 _Z11scalar_multPffS_i_param_3
)
{
	.reg .pred 	%p<2>;
	.reg .b32 	%r<6>;
	.reg .b32 	%f<4>;
	.reg .b64 	%rd<8>;

	ld.param.u64 	%rd1, [_Z11scalar_multPffS_i_param_0];
	ld.param.f32 	%f1, [_Z11scalar_multPffS_i_param_1];
	ld.param.u64 	%rd2, [_Z11scalar_multPffS_i_param_2];
	ld.param.u32 	%r2, [_Z11scalar_multPffS_i_param_3];
	mov.u32 	%r3, %ctaid.x;
	mov.u32 	%r4, %ntid.x;
	mov.u32 	%r5, %tid.x;
	mad.lo.s32 	%r1, %r3, %r4, %r5;
	setp.ge.s32 	%p1, %r1, %r2;
	@%p1 bra 	$L__BB0_2;
	cvta.to.global.u64 	%rd3, %rd1;
	cvta.to.global.u64 	%rd4, %rd2;
	mul.wide.s32 	%rd5, %r1, 4;
	add.s64 	%rd6, %rd3, %rd5;
	ld.global.f32 	%f2, [%rd6];
	mul.f32 	%f3, %f1, %f2;
	add.s64 	%rd7, %rd4, %rd5;
	st.global.f32 	[%rd7], %f3;
$L__BB0_2:
	ret;

}


// ===== COMPILED SASS (sm_100) =====

	.target	sm_100

	.elftype	@"ET_EXEC"


//--------------------- .note.nv.tkinfo           --------------------------
	.section	.note.nv.tkinfo,"",@"SHT_NOTE"
	.sectionflags	@"SHF_NOTE_NV_TKINFO"
	.tkinfo
        /*0018*/ 	.word	0x00000002
        /*0030*/ 	.string	""
        /*0030*/ 	.string	"ptxas"
        /*0030*/ 	.string	"Cuda compilation tools, release 13.0, V13.0.88"
        /*0030*/ 	.string	"Build cuda_13.0.r13.0/compiler.36424714_0"
        /*0030*/ 	.string	"-arch sm_100 -m 64 "



//--------------------- .note.nv.cuinfo           --------------------------
	.section	.note.nv.cuinfo,"",@"SHT_NOTE"
	.sectionflags	@"SHF_NOTE_NV_CUINFO"
        /*0018*/ 	.short	0x0002
        /*001a*/ 	.short	0x0064
        /*001c*/ 	.short	0x0082
	.zero		2


//--------------------- .nv.info                  --------------------------
	.section	.nv.info,"",@"SHT_CUDA_INFO"
	.align	4


	//----- nvinfo : EIATTR_REGCOUNT
	.align		4
        /*0000*/ 	.byte	0x04, 0x2f
        /*0002*/ 	.short	(.L_1 - .L_0)
	.align		4
.L_0:
        /*0004*/ 	.word	index@(_Z11scalar_multPffS_i)
        /*0008*/ 	.word	0x0000000a


	//----- nvinfo : EIATTR_FRAME_SIZE
	.align		4
.L_1:
        /*000c*/ 	.byte	0x04, 0x11
        /*000e*/ 	.short	(.L_3 - .L_2)
	.align		4
.L_2:
        /*0010*/ 	.word	index@(_Z11scalar_multPffS_i)
        /*0014*/ 	.word	0x00000000


	//----- nvinfo : EIATTR_MIN_STACK_SIZE
	.align		4
.L_3:
        /*0018*/ 	.byte	0x04, 0x12
        /*001a*/ 	.short	(.L_5 - .L_4)
	.align		4
.L_4:
        /*001c*/ 	.word	index@(_Z11scalar_multPffS_i)
        /*0020*/ 	.word	0x00000000
.L_5:


//--------------------- .nv.compat                --------------------------
	.section	.nv.compat,"",@"SHT_CUDA_COMPAT_INFO"
	.align	4
        /*0000*/ 	.byte	0x02, 0x09, 0x00, 0x00, 0x02, 0x02, 0x01, 0x00, 0x02, 0x05, 0x05, 0x00, 0x03, 0x07, 0x01, 0x01
        /*0010*/ 	.byte	0x02, 0x03, 0x00, 0x00, 0x02, 0x06, 0x01, 0x00, 0x04, 0x0b, 0x08, 0x00, 0x09, 0x00, 0x00, 0x00
        /*0020*/ 	.byte	0x00, 0x00, 0x00, 0x00


//--------------------- .nv.info._Z11scalar_multPffS_i --------------------------
	.section	.nv.info._Z11scalar_multPffS_i,"",@"SHT_CUDA_INFO"
	.sectionflags	@""
	.align	4


	//----- nvinfo : EIATTR_CUDA_API_VERSION
	.align		4
        /*0000*/ 	.byte	0x04, 0x37
        /*0002*/ 	.short	(.L_7 - .L_6)
.L_6:
        /*0004*/ 	.word	0x00000082


	//----- nvinfo : EIATTR_KPARAM_INFO
	.align		4
.L_7:
        /*0008*/ 	.byte	0x04, 0x17
        /*000a*/ 	.short	(.L_9 - .L_8)
.L_8:
        /*000c*/ 	.word	0x00000000
        /*0010*/ 	.short	0x0003
        /*0012*/ 	.short	0x0018
        /*0014*/ 	.byte	0x00, 0xf0, 0x11, 0x00


	//----- nvinfo : EIATTR_KPARAM_INFO
	.align		4
.L_9:
        /*0018*/ 	.byte	0x04, 0x17
        /*001a*/ 	.short	(.L_11 - .L_10)
.L_10:
        /*001c*/ 	.word	0x00000000
        /*0020*/ 	.short	0x0002
        /*0022*/ 	.short	0x0010
        /*0024*/ 	.byte	0x00, 0xf5, 0x21, 0x00


	//----- nvinfo : EIATTR_KPARAM_INFO
	.align		4
.L_11:
        /*0028*/ 	.byte	0x04, 0x17
        /*002a*/ 	.short	(.L_13 - .L_12)
.L_12:
        /*002c*/ 	.word	0x00000000
        /*0030*/ 	.short	0x0001
        /*0032*/ 	.short	0x0008
        /*0034*/ 	.byte	0x00, 0xf0, 0x11, 0x00


	//----- nvinfo : EIATTR_KPARAM_INFO
	.align		4
.L_13:
        /*0038*/ 	.byte	0x04, 0x17
        /*003a*/ 	.short	(.L_15 - .L_14)
.L_14:
        /*003c*/ 	.word	0x00000000
        /*0040*/ 	.short	0x0000
        /*0042*/ 	.short	0x0000
        /*0044*/ 	.byte	0x00, 0xf5, 0x21, 0x00


	//----- nvinfo : EIATTR_SPARSE_MMA_MASK
	.align		4
.L_15:
        /*0048*/ 	.byte	0x03, 0x50
        /*004a*/ 	.short	0x0000


	//----- nvinfo : EIATTR_MAXREG_COUNT
	.align		4
        /*004c*/ 	.byte	0x03, 0x1b
        /*004e*/ 	.short	0x00ff


	//----- nvinfo : EIATTR_MERCURY_ISA_VERSION
	.align		4
        /*0050*/ 	.byte	0x03, 0x5f
        /*0052*/ 	.short	0x0101


	//----- nvinfo : EIATTR_VRC_CTA_INIT_COUNT
	.align		4
        /*0054*/ 	.byte	0x02, 0x4a
	.zero		1
	.zero		1


	//----- nvinfo : EIATTR_EXIT_INSTR_OFFSETS
	.align		4
        /*0058*/ 	.byte	0x04, 0x1c
        /*005a*/ 	.short	(.L_17 - .L_16)


	//   ....[0]....
.L_16:
        /*005c*/ 	.word	0x00000070


	//   ....[1]....
        /*0060*/ 	.word	0x00000110


	//----- nvinfo : EIATTR_CBANK_PARAM_SIZE
	.align		4
.L_17:
        /*0064*/ 	.byte	0x03, 0x19
        /*0066*/ 	.short	0x001c


	//----- nvinfo : EIATTR_PARAM_CBANK
	.align		4
        /*0068*/ 	.byte	0x04, 0x0a
        /*006a*/ 	.short	(.L_19 - .L_18)
	.align		4
.L_18:
        /*006c*/ 	.word	index@(.nv.constant0._Z11scalar_multPffS_i)
        /*0070*/ 	.short	0x0380
        /*0072*/ 	.short	0x001c


	//----- nvinfo : EIATTR_SW_WAR
	.align		4
.L_19:
        /*0074*/ 	.byte	0x04, 0x36
        /*0076*/ 	.short	(.L_21 - .L_20)
.L_20:
        /*0078*/ 	.word	0x00000008
.L_21:


//--------------------- .nv.callgraph             --------------------------
	.section	.nv.callgraph,"",@"SHT_CUDA_CALLGRAPH"
	.align	4
	.sectionentsize	8
	.align		4
        /*0000*/ 	.word	0x00000000
	.align		4
        /*0004*/ 	.word	0xffffffff
	.align		4
        /*0008*/ 	.word	0x00000000
	.align		4
        /*000c*/ 	.word	0xfffffffe
	.align		4
        /*0010*/ 	.word	0x00000000
	.align		4
        /*0014*/ 	.word	0xfffffffd
	.align		4
        /*0018*/ 	.word	0x00000000
	.align		4
        /*001c*/ 	.word	0xfffffffc


//--------------------- .text._Z11scalar_multPffS_i --------------------------
	.section	.text._Z11scalar_multPffS_i,"ax",@progbits
	.align	128
        .global         _Z11scalar_multPffS_i
        .type           _Z11scalar_multPffS_i,@function
        .size           _Z11scalar_multPffS_i,(.L_x_1 - _Z11scalar_multPffS_i)
        .other          _Z11scalar_multPffS_i,@"STO_CUDA_ENTRY STV_DEFAULT"
_Z11scalar_multPffS_i:
.text._Z11scalar_multPffS_i:
[----:B------:R-:W-:Y:S01]  /*0000*/  LDC R1, c[0x0][0x37c] ;  /* 0x0000df00ff017b82 */ /* 0x000fe20000000800 */
[----:B------:R-:W0:Y:S07]  /*0010*/  S2R R0, SR_TID.X ;  /* 0x0000000000007919 */ /* 0x000e2e0000002100 */
[----:B------:R-:W0:Y:S01]  /*0020*/  S2UR UR4, SR_CTAID.X ;  /* 0x00000000000479c3 */ /* 0x000e220000002500 */
[----:B------:R-:W1:Y:S07]  /*0030*/  LDCU UR5, c[0x0][0x398] ;  /* 0x00007300ff0577ac */ /* 0x000e6e0008000800 */
[----:B------:R-:W0:Y:S02]  /*0040*/  LDC R7, c[0x0][0x360] ;  /* 0x0000d800ff077b82 */ /* 0x000e240000000800 */
[----:B0-----:R-:W-:-:S05]  /*0050*/  IMAD R7, R7, UR4, R0 ;  /* 0x0000000407077c24 */ /* 0x001fca000f8e0200 */
[----:B-1----:R-:W-:-:S13]  /*0060*/  ISETP.GE.AND P0, PT, R7, UR5, PT ;  /* 0x0000000507007c0c */ /* 0x002fda000bf06270 */
[----:B------:R-:W-:Y:S05]  /*0070*/  @P0 EXIT ;  /* 0x000000000000094d */ /* 0x000fea0003800000 */
[----:B------:R-:W0:Y:S01]  /*0080*/  LDC.64 R2, c[0x0][0x380] ;  /* 0x0000e000ff027b82 */ /* 0x000e220000000a00 */
[----:B------:R-:W1:Y:S01]  /*0090*/  LDCU.64 UR4, c[0x0][0x358] ;  /* 0x00006b00ff0477ac */ /* 0x000e620008000a00 */
[----:B------:R-:W2:Y:S06]  /*00a0*/  LDCU UR6, c[0x0][0x388] ;  /* 0x00007100ff0677ac */ /* 0x000eac0008000800 */
[----:B------:R-:W3:Y:S01]  /*00b0*/  LDC.64 R4, c[0x0][0x390] ;  /* 0x0000e400ff047b82 */ /* 0x000ee20000000a00 */
[----:B0-----:R-:W-:-:S06]  /*00c0*/  IMAD.WIDE R2, R7, 0x4, R2 ;  /* 0x0000000407027825 */ /* 0x001fcc00078e0202 */
[----:B-1----:R-:W2:Y:S01]  /*00d0*/  LDG.E R2, desc[UR4][R2.64] ;  /* 0x0000000402027981 */ /* 0x002ea2000c1e1900 */
[----:B---3--:R-:W-:-:S04]  /*00e0*/  IMAD.WIDE R4, R7, 0x4, R4 ;  /* 0x0000000407047825 */ /* 0x008fc800078e0204 */
[----:B--2---:R-:W-:-:S05]  /*00f0*/  FMUL R7, R2, UR6 ;  /* 0x0000000602077c20 */ /* 0x004fca0008400000 */
[----:B------:R-:W-:Y:S01]  /*0100*/  STG.E desc[UR4][R4.64], R7 ;  /* 0x0000000704007986 */ /* 0x000fe2000c101904 */
[----:B------:R-:W-:Y:S05]  /*0110*/  EXIT ;  /* 0x000000000000794d */ /* 0x000fea0003800000 */
.L_x_0:
[----:B------:R-:W-:-:S00]  /*0120*/  BRA `(.L_x_0) ;  /* 0xfffffffc00fc7947 */ /* 0x000fc0000383ffff */
[----:B------:R-:W-:-:S00]  /*0130*/  NOP ;  /* 0x0000000000007918 */ /* 0x000fc00000000000 */
        /* <DEDUP_REMOVED lines=12> */
.L_x_1:


//--------------------- .nv.shared.reserved.0     --------------------------
	.section	.nv.shared.reserved.0,"aw",@nobits
	.weak		__nv_reservedSMEM_offset_0_alias
	.size		__nv_reservedSMEM_offset_0_alias, 0, 64
	.other		__nv_reservedSMEM_offset_0_alias,@"STO_CUDA_RESERVED_SHARED STV_DEFAULT"
__nv_reservedSMEM_offset_0_alias:
	.zero		0
	.zero		64


//--------------------- .nv.constant0._Z11scalar_multPffS_i --------------------------
	.section	.nv.constant0._Z11scalar_multPffS_i,"a",@progbits
	.sectionflags	@""
	.align	4
.nv.constant0._Z11scalar_multPffS_i:
	.zero		924


//--------------------- SYMBOLS --------------------------

	.type		.nv.reservedSmem.offset0,@object
	.size		.nv.reservedSmem.offset0,0x4
